//
// Generated by NVIDIA NVVM Compiler
//
// Compiler Build ID: CL-36424714
// Cuda compilation tools, release 13.0, V13.0.88
// Based on NVVM 20.0.0
//

.version 9.0
.target sm_100
.address_size 64

	// .globl	_Z3caliiiiiiiPi

.visible .entry _Z3caliiiiiiiPi(
	.param .u32 _Z3caliiiiiiiPi_param_0,
	.param .u32 _Z3caliiiiiiiPi_param_1,
	.param .u32 _Z3caliiiiiiiPi_param_2,
	.param .u32 _Z3caliiiiiiiPi_param_3,
	.param .u32 _Z3caliiiiiiiPi_param_4,
	.param .u32 _Z3caliiiiiiiPi_param_5,
	.param .u32 _Z3caliiiiiiiPi_param_6,
	.param .u64 .ptr .align 1 _Z3caliiiiiiiPi_param_7
)
{
	.reg .pred 	%p<15>;
	.reg .b32 	%r<60>;
	.reg .b64 	%rd<9>;

	ld.param.u32 	%r32, [_Z3caliiiiiiiPi_param_0];
	ld.param.u32 	%r33, [_Z3caliiiiiiiPi_param_1];
	ld.param.u32 	%r34, [_Z3caliiiiiiiPi_param_2];
	ld.param.u32 	%r36, [_Z3caliiiiiiiPi_param_3];
	ld.param.u32 	%r35, [_Z3caliiiiiiiPi_param_4];
	ld.param.u32 	%r37, [_Z3caliiiiiiiPi_param_5];
	ld.param.u32 	%r38, [_Z3caliiiiiiiPi_param_6];
	ld.param.u64 	%rd4, [_Z3caliiiiiiiPi_param_7];
	cvta.to.global.u64 	%rd1, %rd4;
	add.s32 	%r1, %r38, %r36;
	add.s32 	%r2, %r37, %r35;
	mov.u32 	%r39, %ctaid.x;
	add.s32 	%r53, %r36, %r39;
	setp.ge.s32 	%p2, %r53, %r1;
	@%p2 bra 	$L__BB0_17;
	mov.u32 	%r40, %ctaid.y;
	add.s32 	%r4, %r35, %r40;
	mul.lo.s32 	%r5, %r34, %r33;
	add.s32 	%r41, %r5, %r33;
	setp.gt.s32 	%p3, %r33, 0;
	setp.lt.s32 	%p4, %r5, %r32;
	and.pred  	%p1, %p3, %p4;
	mov.u32 	%r6, %tid.y;
	mov.u32 	%r7, %ntid.y;
	mov.u32 	%r8, %ntid.x;
	min.s32 	%r9, %r41, %r32;
	mov.u32 	%r10, %nctaid.y;
	not.pred 	%p6, %p1;
$L__BB0_2:
	setp.ge.s32 	%p5, %r4, %r2;
	@%p5 bra 	$L__BB0_16;
	mul.lo.s32 	%r42, %r53, %r33;
	add.s32 	%r43, %r42, %r33;
	min.s32 	%r12, %r43, %r32;
	mov.u32 	%r44, %tid.x;
	add.s32 	%r13, %r42, %r44;
	mov.u32 	%r54, %r4;
$L__BB0_4:
	@%p6 bra 	$L__BB0_15;
	mul.lo.s32 	%r45, %r54, %r33;
	add.s32 	%r46, %r45, %r33;
	min.s32 	%r15, %r46, %r32;
	add.s32 	%r16, %r45, %r6;
	mov.u32 	%r55, %r5;
$L__BB0_6:
	setp.ge.s32 	%p7, %r13, %r12;
	@%p7 bra 	$L__BB0_14;
	mad.lo.s32 	%r18, %r55, %r32, %r16;
	mov.u32 	%r56, %r13;
$L__BB0_8:
	setp.ge.s32 	%p8, %r16, %r15;
	@%p8 bra 	$L__BB0_13;
	mul.lo.s32 	%r47, %r56, %r32;
	add.s32 	%r48, %r47, %r55;
	mul.wide.s32 	%rd5, %r48, 4;
	add.s64 	%rd2, %rd1, %rd5;
	add.s32 	%r58, %r16, %r47;
	mov.u32 	%r57, %r18;
	mov.u32 	%r59, %r16;
$L__BB0_10:
	ld.global.u32 	%r49, [%rd2];
	mul.wide.s32 	%rd6, %r57, 4;
	add.s64 	%rd7, %rd1, %rd6;
	ld.global.u32 	%r50, [%rd7];
	add.s32 	%r24, %r50, %r49;
	mul.wide.s32 	%rd8, %r58, 4;
	add.s64 	%rd3, %rd1, %rd8;
	ld.global.u32 	%r51, [%rd3];
	setp.ge.s32 	%p9, %r24, %r51;
	@%p9 bra 	$L__BB0_12;
	st.global.u32 	[%rd3], %r24;
$L__BB0_12:
	add.s32 	%r59, %r59, %r7;
	add.s32 	%r58, %r58, %r7;
	add.s32 	%r57, %r57, %r7;
	setp.lt.s32 	%p10, %r59, %r15;
	@%p10 bra 	$L__BB0_10;
$L__BB0_13:
	add.s32 	%r56, %r56, %r8;
	setp.lt.s32 	%p11, %r56, %r12;
	@%p11 bra 	$L__BB0_8;
$L__BB0_14:
	bar.sync 	0;
	add.s32 	%r55, %r55, 1;
	setp.lt.s32 	%p12, %r55, %r9;
	@%p12 bra 	$L__BB0_6;
$L__BB0_15:
	add.s32 	%r54, %r54, %r10;
	setp.lt.s32 	%p13, %r54, %r2;
	@%p13 bra 	$L__BB0_4;
$L__BB0_16:
	mov.u32 	%r52, %nctaid.x;
	add.s32 	%r53, %r53, %r52;
	setp.lt.s32 	%p14, %r53, %r1;
	@%p14 bra 	$L__BB0_2;
$L__BB0_17:
	ret;

}


// ===== COMPILED SASS (sm_100) =====

	.target	sm_100

	.elftype	@"ET_EXEC"


//--------------------- .note.nv.tkinfo           --------------------------
	.section	.note.nv.tkinfo,"",@"SHT_NOTE"
	.sectionflags	@"SHF_NOTE_NV_TKINFO"
	.tkinfo
        /*0018*/ 	.word	0x00000002
        /*0030*/ 	.string	""
        /*0030*/ 	.string	"ptxas"
        /*0030*/ 	.string	"Cuda compilation tools, release 13.0, V13.0.88"
        /*0030*/ 	.string	"Build cuda_13.0.r13.0/compiler.36424714_0"
        /*0030*/ 	.string	"-arch sm_100 -m 64 "



//--------------------- .note.nv.cuinfo           --------------------------
	.section	.note.nv.cuinfo,"",@"SHT_NOTE"
	.sectionflags	@"SHF_NOTE_NV_CUINFO"
        /*0018*/ 	.short	0x0002
        /*001a*/ 	.short	0x0064
        /*001c*/ 	.short	0x0082
	.zero		2


//--------------------- .nv.info                  --------------------------
	.section	.nv.info,"",@"SHT_CUDA_INFO"
	.align	4


	//----- nvinfo : EIATTR_REGCOUNT
	.align		4
        /*0000*/ 	.byte	0x04, 0x2f
        /*0002*/ 	.short	(.L_1 - .L_0)
	.align		4
.L_0:
        /*0004*/ 	.word	index@(_Z3caliiiiiiiPi)
        /*0008*/ 	.word	0x0000001c


	//----- nvinfo : EIATTR_FRAME_SIZE
	.align		4
.L_1:
        /*000c*/ 	.byte	0x04, 0x11
        /*000e*/ 	.short	(.L_3 - .L_2)
	.align		4
.L_2:
        /*0010*/ 	.word	index@(_Z3caliiiiiiiPi)
        /*0014*/ 	.word	0x00000000


	//----- nvinfo : EIATTR_MIN_STACK_SIZE
	.align		4
.L_3:
        /*0018*/ 	.byte	0x04, 0x12
        /*001a*/ 	.short	(.L_5 - .L_4)
	.align		4
.L_4:
        /*001c*/ 	.word	index@(_Z3caliiiiiiiPi)
        /*0020*/ 	.word	0x00000000
.L_5:


//--------------------- .nv.compat                --------------------------
	.section	.nv.compat,"",@"SHT_CUDA_COMPAT_INFO"
	.align	4
        /*0000*/ 	.byte	0x02, 0x09, 0x00, 0x00, 0x02, 0x02, 0x01, 0x00, 0x02, 0x05, 0x05, 0x00, 0x03, 0x07, 0x01, 0x01
        /*0010*/ 	.byte	0x02, 0x03, 0x00, 0x00, 0x02, 0x06, 0x01, 0x00, 0x04, 0x0b, 0x08, 0x00, 0x09, 0x00, 0x00, 0x00
        /*0020*/ 	.byte	0x00, 0x00, 0x00, 0x00


//--------------------- .nv.info._Z3caliiiiiiiPi  --------------------------
	.section	.nv.info._Z3caliiiiiiiPi,"",@"SHT_CUDA_INFO"
	.sectionflags	@""
	.align	4


	//----- nvinfo : EIATTR_CUDA_API_VERSION
	.align		4
        /*0000*/ 	.byte	0x04, 0x37
        /*0002*/ 	.short	(.L_7 - .L_6)
.L_6:
        /*0004*/ 	.word	0x00000082


	//----- nvinfo : EIATTR_KPARAM_INFO
	.align		4
.L_7:
        /*0008*/ 	.byte	0x04, 0x17
        /*000a*/ 	.short	(.L_9 - .L_8)
.L_8:
        /*000c*/ 	.word	0x00000000
        /*0010*/ 	.short	0x0007
        /*0012*/ 	.short	0x0020
        /*0014*/ 	.byte	0x00, 0xf5, 0x21, 0x00


	//----- nvinfo : EIATTR_KPARAM_INFO
	.align		4
.L_9:
        /*0018*/ 	.byte	0x04, 0x17
        /*001a*/ 	.short	(.L_11 - .L_10)
.L_10:
        /*001c*/ 	.word	0x00000000
        /*0020*/ 	.short	0x0006
        /*0022*/ 	.short	0x0018
        /*0024*/ 	.byte	0x00, 0xf0, 0x11, 0x00


	//----- nvinfo : EIATTR_KPARAM_INFO
	.align		4
.L_11:
        /*0028*/ 	.byte	0x04, 0x17
        /*002a*/ 	.short	(.L_13 - .L_12)
.L_12:
        /*002c*/ 	.word	0x00000000
        /*0030*/ 	.short	0x0005
        /*0032*/ 	.short	0x0014
        /*0034*/ 	.byte	0x00, 0xf0, 0x11, 0x00


	//----- nvinfo : EIATTR_KPARAM_INFO
	.align		4
.L_13:
        /*0038*/ 	.byte	0x04, 0x17
        /*003a*/ 	.short	(.L_15 - .L_14)
.L_14:
        /*003c*/ 	.word	0x00000000
        /*0040*/ 	.short	0x0004
        /*0042*/ 	.short	0x0010
        /*0044*/ 	.byte	0x00, 0xf0, 0x11, 0x00


	//----- nvinfo : EIATTR_KPARAM_INFO
	.align		4
.L_15:
        /*0048*/ 	.byte	0x04, 0x17
        /*004a*/ 	.short	(.L_17 - .L_16)
.L_16:
        /*004c*/ 	.word	0x00000000
        /*0050*/ 	.short	0x0003
        /*0052*/ 	.short	0x000c
        /*0054*/ 	.byte	0x00, 0xf0, 0x11, 0x00


	//----- nvinfo : EIATTR_KPARAM_INFO
	.align		4
.L_17:
        /*0058*/ 	.byte	0x04, 0x17
        /*005a*/ 	.short	(.L_19 - .L_18)
.L_18:
        /*005c*/ 	.word	0x00000000
        /*0060*/ 	.short	0x0002
        /*0062*/ 	.short	0x0008
        /*0064*/ 	.byte	0x00, 0xf0, 0x11, 0x00


	//----- nvinfo : EIATTR_KPARAM_INFO
	.align		4
.L_19:
        /*0068*/ 	.byte	0x04, 0x17
        /*006a*/ 	.short	(.L_21 - .L_20)
.L_20:
        /*006c*/ 	.word	0x00000000
        /*0070*/ 	.short	0x0001
        /*0072*/ 	.short	0x0004
        /*0074*/ 	.byte	0x00, 0xf0, 0x11, 0x00


	//----- nvinfo : EIATTR_KPARAM_INFO
	.align		4
.L_21:
        /*0078*/ 	.byte	0x04, 0x17
        /*007a*/ 	.short	(.L_23 - .L_22)
.L_22:
        /*007c*/ 	.word	0x00000000
        /*0080*/ 	.short	0x0000
        /*0082*/ 	.short	0x0000
        /*0084*/ 	.byte	0x00, 0xf0, 0x11, 0x00


	//----- nvinfo : EIATTR_SPARSE_MMA_MASK
	.align		4
.L_23:
        /*0088*/ 	.byte	0x03, 0x50
        /*008a*/ 	.short	0x0000


	//----- nvinfo : EIATTR_MAXREG_COUNT
	.align		4
        /*008c*/ 	.byte	0x03, 0x1b
        /*008e*/ 	.short	0x00ff


	//----- nvinfo : EIATTR_NUM_BARRIERS
	.align		4
        /*0090*/ 	.byte	0x02, 0x4c
        /*0092*/ 	.byte	0x01
	.zero		1


	//----- nvinfo : EIATTR_MERCURY_ISA_VERSION
	.align		4
        /*0094*/ 	.byte	0x03, 0x5f
        /*0096*/ 	.short	0x0101


	//----- nvinfo : EIATTR_VRC_CTA_INIT_COUNT
	.align		4
        /*0098*/ 	.byte	0x02, 0x4a
	.zero		1
	.zero		1


	//----- nvinfo : EIATTR_EXIT_INSTR_OFFSETS
	.align		4
        /*009c*/ 	.byte	0x04, 0x1c
        /*009e*/ 	.short	(.L_25 - .L_24)


	//   ....[0]....
.L_24:
        /*00a0*/ 	.word	0x00000070


	//   ....[1]....
        /*00a4*/ 	.word	0x00000530


	//----- nvinfo : EIATTR_CRS_STACK_SIZE
	.align		4
.L_25:
        /*00a8*/ 	.byte	0x04, 0x1e
        /*00aa*/ 	.short	(.L_27 - .L_26)
.L_26:
        /*00ac*/ 	.word	0x00000000


	//----- nvinfo : EIATTR_CBANK_PARAM_SIZE
	.align		4
.L_27:
        /*00b0*/ 	.byte	0x03, 0x19
        /*00b2*/ 	.short	0x0028


	//----- nvinfo : EIATTR_PARAM_CBANK
	.align		4
        /*00b4*/ 	.byte	0x04, 0x0a
        /*00b6*/ 	.short	(.L_29 - .L_28)
	.align		4
.L_28:
        /*00b8*/ 	.word	index@(.nv.constant0._Z3caliiiiiiiPi)
        /*00bc*/ 	.short	0x0380
        /*00be*/ 	.short	0x0028


	//----- nvinfo : EIATTR_SW_WAR
	.align		4
.L_29:
        /*00c0*/ 	.byte	0x04, 0x36
        /*00c2*/ 	.short	(.L_31 - .L_30)
.L_30:
        /*00c4*/ 	.word	0x00000008
.L_31:


//--------------------- .nv.callgraph             --------------------------
	.section	.nv.callgraph,"",@"SHT_CUDA_CALLGRAPH"
	.align	4
	.sectionentsize	8
	.align		4
        /*0000*/ 	.word	0x00000000
	.align		4
        /*0004*/ 	.word	0xffffffff
	.align		4
        /*0008*/ 	.word	0x00000000
	.align		4
        /*000c*/ 	.word	0xfffffffe
	.align		4
        /*0010*/ 	.word	0x00000000
	.align		4
        /*0014*/ 	.word	0xfffffffd
	.align		4
        /*0018*/ 	.word	0x00000000
	.align		4
        /*001c*/ 	.word	0xfffffffc


//--------------------- .text._Z3caliiiiiiiPi     --------------------------
	.section	.text._Z3caliiiiiiiPi,"ax",@progbits
	.align	128
        .global         _Z3caliiiiiiiPi
        .type           _Z3caliiiiiiiPi,@function
        .size           _Z3caliiiiiiiPi,(.L_x_12 - _Z3caliiiiiiiPi)
        .other          _Z3caliiiiiiiPi,@"STO_CUDA_ENTRY STV_DEFAULT"
_Z3caliiiiiiiPi:
.text._Z3caliiiiiiiPi:
[----:B------:R-:W-:Y:S01]  /*0000*/  LDC R1, c[0x0][0x37c] ;  /* 0x0000df00ff017b82 */ /* 0x000fe20000000800 */
[----:B------:R-:W0:Y:S01]  /*0010*/  S2R R12, SR_CTAID.X ;  /* 0x00000000000c7919 */ /* 0x000e220000002500 */
[----:B------:R-:W1:Y:S01]  /*0020*/  LDCU UR4, c[0x0][0x398] ;  /* 0x00007300ff0477ac */ /* 0x000e620008000800 */
[----:B------:R-:W1:Y:S02]  /*0030*/  LDCU UR5, c[0x0][0x38c] ;  /* 0x00007180ff0577ac */ /* 0x000e640008000800 */
[----:B-1----:R-:W-:Y:S02]  /*0040*/  UIADD3 UR4, UPT, UPT, UR4, UR5, URZ ;  /* 0x0000000504047290 */ /* 0x002fe4000fffe0ff */
[----:B0-----:R-:W-:-:S05]  /*0050*/  VIADD R12, R12, UR5 ;  /* 0x000000050c0c7c36 */ /* 0x001fca0008000000 */
[----:B------:R-:W-:-:S13]  /*0060*/  ISETP.GE.AND P0, PT, R12, UR4, PT ;  /* 0x000000040c007c0c */ /* 0x000fda000bf06270 */
[----:B------:R-:W-:Y:S05]  /*0070*/  @P0 EXIT ;  /* 0x000000000000094d */ /* 0x000fea0003800000 */
[----:B------:R-:W0:Y:S01]  /*0080*/  LDC.64 R2, c[0x0][0x380] ;  /* 0x0000e000ff027b82 */ /* 0x000e220000000a00 */
[----:B------:R-:W0:Y:S01]  /*0090*/  LDCU UR10, c[0x0][0x388] ;  /* 0x00007100ff0a77ac */ /* 0x000e220008000800 */
[----:B------:R-:W1:Y:S01]  /*00a0*/  S2R R0, SR_TID.Y ;  /* 0x0000000000007919 */ /* 0x000e620000002200 */
[----:B------:R-:W2:Y:S05]  /*00b0*/  LDCU.64 UR6, c[0x0][0x390] ;  /* 0x00007200ff0677ac */ /* 0x000eaa0008000a00 */
[----:B------:R-:W3:Y:S01]  /*00c0*/  S2UR UR5, SR_CTAID.Y ;  /* 0x00000000000579c3 */ /* 0x000ee20000002600 */
[----:B------:R-:W4:Y:S01]  /*00d0*/  LDCU UR8, c[0x0][0x364] ;  /* 0x00006c80ff0877ac */ /* 0x000f220008000800 */
[----:B------:R-:W0:Y:S01]  /*00e0*/  LDCU UR9, c[0x0][0x360] ;  /* 0x00006c00ff0977ac */ /* 0x000e220008000800 */
[----:B------:R-:W0:Y:S01]  /*00f0*/  LDCU.64 UR12, c[0x0][0x358] ;  /* 0x00006b00ff0c77ac */ /* 0x000e220008000a00 */
[----:B--2---:R-:W-:Y:S01]  /*0100*/  UIADD3 UR7, UPT, UPT, UR6, UR7, URZ ;  /* 0x0000000706077290 */ /* 0x004fe2000fffe0ff */
[----:B0-----:R-:W-:Y:S01]  /*0110*/  IMAD R11, R3, UR10, RZ ;  /* 0x0000000a030b7c24 */ /* 0x001fe2000f8e02ff */
[----:B------:R-:W0:Y:S04]  /*0120*/  LDCU UR10, c[0x0][0x374] ;  /* 0x00006e80ff0a77ac */ /* 0x000e280008000800 */
[----:B------:R-:W-:-:S02]  /*0130*/  ISETP.GE.AND P0, PT, R11, R2, PT ;  /* 0x000000020b00720c */ /* 0x000fc40003f06270 */
[----:B------:R-:W-:Y:S01]  /*0140*/  VIADDMNMX R10, R11, R3, R2, PT ;  /* 0x000000030b0a7246 */ /* 0x000fe20003800102 */
[----:B---3--:R-:W-:Y:S01]  /*0150*/  UIADD3 UR5, UPT, UPT, UR5, UR6, URZ ;  /* 0x0000000605057290 */ /* 0x008fe2000fffe0ff */
[----:B-1--4-:R-:W-:-:S13]  /*0160*/  ISETP.GT.AND P0, PT, R3, RZ, !P0 ;  /* 0x000000ff0300720c */ /* 0x012fda0004704270 */
.L_x_10:
[----:B------:R-:W-:-:S09]  /*0170*/  UISETP.GE.AND UP0, UPT, UR5, UR7, UPT ;  /* 0x000000070500728c */ /* 0x000fd2000bf06270 */
[----:B------:R-:W-:Y:S05]  /*0180*/  BRA.U UP0, `(.L_x_0) ;  /* 0x0000000100d87547 */ /* 0x000fea000b800000 */
[----:B------:R-:W1:Y:S01]  /*0190*/  S2R R13, SR_TID.X ;  /* 0x00000000000d7919 */ /* 0x000e620000002100 */
[----:B------:R-:W2:Y:S01]  /*01a0*/  LDC.64 R14, c[0x0][0x380] ;  /* 0x0000e000ff0e7b82 */ /* 0x000ea20000000a00 */
[----:B------:R-:W-:Y:S01]  /*01b0*/  UMOV UR6, UR5 ;  /* 0x0000000500067c82 */ /* 0x000fe20008000000 */
[----:B--2---:R-:W-:-:S05]  /*01c0*/  IMAD R3, R12, R15, R15 ;  /* 0x0000000f0c037224 */ /* 0x004fca00078e020f */
[----:B------:R-:W-:Y:S01]  /*01d0*/  VIMNMX R14, PT, PT, R3, R14, PT ;  /* 0x0000000e030e7248 */ /* 0x000fe20003fe0100 */
[----:B-1----:R-:W-:-:S07]  /*01e0*/  IMAD R13, R12, R15, R13 ;  /* 0x0000000f0c0d7224 */ /* 0x002fce00078e020d */
.L_x_9:
[----:B------:R-:W-:Y:S05]  /*01f0*/  @!P0 BRA `(.L_x_1) ;  /* 0x0000000000b08947 */ /* 0x000fea0003800000 */
[----:B------:R-:W1:Y:S01]  /*0200*/  LDC.64 R4, c[0x0][0x380] ;  /* 0x0000e000ff047b82 */ /* 0x000e620000000a00 */
[----:B------:R-:W-:Y:S02]  /*0210*/  IMAD.MOV.U32 R15, RZ, RZ, R11 ;  /* 0x000000ffff0f7224 */ /* 0x000fe400078e000b */
[C---:B-1----:R-:W-:Y:S02]  /*0220*/  IMAD R3, R5.reuse, UR6, R5 ;  /* 0x0000000605037c24 */ /* 0x042fe4000f8e0205 */
[----:B------:R-:W-:-:S03]  /*0230*/  IMAD R16, R5, UR6, R0 ;  /* 0x0000000605107c24 */ /* 0x000fc6000f8e0200 */
[----:B------:R-:W-:-:S07]  /*0240*/  VIMNMX R23, PT, PT, R3, R4, PT ;  /* 0x0000000403177248 */ /* 0x000fce0003fe0100 */
.L_x_8:
[----:B------:R-:W-:Y:S01]  /*0250*/  ISETP.GE.AND P1, PT, R13, R14, PT ;  /* 0x0000000e0d00720c */ /* 0x000fe20003f26270 */
[----:B------:R-:W-:-:S12]  /*0260*/  BSSY.RECONVERGENT B0, `(.L_x_2) ;  /* 0x0000021000007945 */ /* 0x000fd80003800200 */
[----:B------:R-:W-:Y:S05]  /*0270*/  @P1 BRA `(.L_x_3) ;  /* 0x00000000007c1947 */ /* 0x000fea0003800000 */
[----:B------:R-:W1:Y:S01]  /*0280*/  LDCU UR11, c[0x0][0x380] ;  /* 0x00007000ff0b77ac */ /* 0x000e620008000800 */
[----:B------:R-:W-:Y:S01]  /*0290*/  MOV R17, R13 ;  /* 0x0000000d00117202 */ /* 0x000fe20000000f00 */
[----:B-1----:R-:W-:-:S07]  /*02a0*/  IMAD R24, R15, UR11, R16 ;  /* 0x0000000b0f187c24 */ /* 0x002fce000f8e0210 */
.L_x_7:
[----:B------:R-:W-:Y:S01]  /*02b0*/  ISETP.GE.AND P1, PT, R16, R23, PT ;  /* 0x000000171000720c */ /* 0x000fe20003f26270 */
[----:B------:R-:W-:-:S12]  /*02c0*/  BSSY.RECONVERGENT B1, `(.L_x_4) ;  /* 0x0000017000017945 */ /* 0x000fd80003800200 */
[----:B------:R-:W-:Y:S05]  /*02d0*/  @P1 BRA `(.L_x_5) ;  /* 0x0000000000541947 */ /* 0x000fea0003800000 */
[----:B------:R-:W1:Y:S01]  /*02e0*/  LDC.64 R4, c[0x0][0x3a0] ;  /* 0x0000e800ff047b82 */ /* 0x000e620000000a00 */
[----:B------:R-:W2:Y:S01]  /*02f0*/  LDCU UR11, c[0x0][0x380] ;  /* 0x00007000ff0b77ac */ /* 0x000ea20008000800 */
[----:B------:R-:W-:Y:S01]  /*0300*/  IMAD.MOV.U32 R21, RZ, RZ, R24 ;  /* 0x000000ffff157224 */ /* 0x000fe200078e0018 */
[----:B------:R-:W-:-:S05]  /*0310*/  MOV R18, R16 ;  /* 0x0000001000127202 */ /* 0x000fca0000000f00 */
[----:B------:R-:W3:Y:S01]  /*0320*/  LDC.64 R2, c[0x0][0x3a0] ;  /* 0x0000e800ff027b82 */ /* 0x000ee20000000a00 */
[C---:B--2---:R-:W-:Y:S02]  /*0330*/  IMAD R7, R17.reuse, UR11, R15 ;  /* 0x0000000b11077c24 */ /* 0x044fe4000f8e020f */
[----:B------:R-:W-:Y:S02]  /*0340*/  IMAD R19, R17, UR11, R16 ;  /* 0x0000000b11137c24 */ /* 0x000fe4000f8e0210 */
[----:B-1----:R-:W-:-:S07]  /*0350*/  IMAD.WIDE R4, R7, 0x4, R4 ;  /* 0x0000000407047825 */ /* 0x002fce00078e0204 */
.L_x_6:
[--C-:B---3--:R-:W-:Y:S01]  /*0360*/  IMAD.WIDE R6, R21, 0x4, R2.reuse ;  /* 0x0000000415067825 */ /* 0x108fe200078e0202 */
[----:B------:R-:W2:Y:S03]  /*0370*/  LDG.E R20, desc[UR12][R4.64] ;  /* 0x0000000c04147981 */ /* 0x000ea6000c1e1900 */
[C---:B------:R-:W-:Y:S02]  /*0380*/  IMAD.WIDE R8, R19.reuse, 0x4, R2 ;  /* 0x0000000413087825 */ /* 0x040fe400078e0202 */
[----:B------:R-:W2:Y:S04]  /*0390*/  LDG.E R7, desc[UR12][R6.64] ;  /* 0x0000000c06077981 */ /* 0x000ea8000c1e1900 */
[----:B------:R-:W3:Y:S01]  /*03a0*/  LDG.E R22, desc[UR12][R8.64] ;  /* 0x0000000c08167981 */ /* 0x000ee2000c1e1900 */
[----:B------:R-:W-:Y:S01]  /*03b0*/  IADD3 R18, PT, PT, R18, UR8, RZ ;  /* 0x0000000812127c10 */ /* 0x000fe2000fffe0ff */
[----:B------:R-:W-:Y:S01]  /*03c0*/  VIADD R19, R19, UR8 ;  /* 0x0000000813137c36 */ /* 0x000fe20008000000 */
[----:B------:R-:W-:Y:S01]  /*03d0*/  IADD3 R21, PT, PT, R21, UR8, RZ ;  /* 0x0000000815157c10 */ /* 0x000fe2000fffe0ff */
[----:B--2---:R-:W-:-:S05]  /*03e0*/  IMAD.IADD R25, R20, 0x1, R7 ;  /* 0x0000000114197824 */ /* 0x004fca00078e0207 */
[----:B---3--:R-:W-:-:S13]  /*03f0*/  ISETP.GE.AND P1, PT, R25, R22, PT ;  /* 0x000000161900720c */ /* 0x008fda0003f26270 */
[----:B------:R1:W-:Y:S01]  /*0400*/  @!P1 STG.E desc[UR12][R8.64], R25 ;  /* 0x0000001908009986 */ /* 0x0003e2000c10190c */
[----:B------:R-:W-:-:S13]  /*0410*/  ISETP.GE.AND P1, PT, R18, R23, PT ;  /* 0x000000171200720c */ /* 0x000fda0003f26270 */
[----:B-1----:R-:W-:Y:S05]  /*0420*/  @!P1 BRA `(.L_x_6) ;  /* 0xfffffffc00cc9947 */ /* 0x002fea000383ffff */
.L_x_5:
[----:B0-----:R-:W-:Y:S05]  /*0430*/  BSYNC.RECONVERGENT B1 ;  /* 0x0000000000017941 */ /* 0x001fea0003800200 */
.L_x_4:
[----:B------:R-:W-:-:S05]  /*0440*/  VIADD R17, R17, UR9 ;  /* 0x0000000911117c36 */ /* 0x000fca0008000000 */
[----:B------:R-:W-:-:S13]  /*0450*/  ISETP.GE.AND P1, PT, R17, R14, PT ;  /* 0x0000000e1100720c */ /* 0x000fda0003f26270 */
[----:B------:R-:W-:Y:S05]  /*0460*/  @!P1 BRA `(.L_x_7) ;  /* 0xfffffffc00909947 */ /* 0x000fea000383ffff */
.L_x_3:
[----:B0-----:R-:W-:Y:S05]  /*0470*/  BSYNC.RECONVERGENT B0 ;  /* 0x0000000000007941 */ /* 0x001fea0003800200 */
.L_x_2:
[----:B------:R-:W-:Y:S01]  /*0480*/  IADD3 R15, PT, PT, R15, 0x1, RZ ;  /* 0x000000010f0f7810 */ /* 0x000fe20007ffe0ff */
[----:B------:R-:W-:Y:S03]  /*0490*/  BAR.SYNC.DEFER_BLOCKING 0x0 ;  /* 0x0000000000007b1d */ /* 0x000fe60000010000 */
[----:B------:R-:W-:-:S13]  /*04a0*/  ISETP.GE.AND P1, PT, R15, R10, PT ;  /* 0x0000000a0f00720c */ /* 0x000fda0003f26270 */
[----:B------:R-:W-:Y:S05]  /*04b0*/  @!P1 BRA `(.L_x_8) ;  /* 0xfffffffc00649947 */ /* 0x000fea000383ffff */
.L_x_1:
[----:B0-----:R-:W-:-:S04]  /*04c0*/  UIADD3 UR6, UPT, UPT, UR10, UR6, URZ ;  /* 0x000000060a067290 */ /* 0x001fc8000fffe0ff */
[----:B------:R-:W-:-:S09]  /*04d0*/  UISETP.GE.AND UP0, UPT, UR6, UR7, UPT ;  /* 0x000000070600728c */ /* 0x000fd2000bf06270 */
[----:B------:R-:W-:Y:S05]  /*04e0*/  BRA.U !UP0, `(.L_x_9) ;  /* 0xfffffffd08407547 */ /* 0x000fea000b83ffff */
.L_x_0:
[----:B------:R-:W1:Y:S02]  /*04f0*/  LDC R3, c[0x0][0x370] ;  /* 0x0000dc00ff037b82 */ /* 0x000e640000000800 */
[----:B-1----:R-:W-:-:S05]  /*0500*/  IMAD.IADD R12, R3, 0x1, R12 ;  /* 0x00000001030c7824 */ /* 0x002fca00078e020c */
[----:B------:R-:W-:-:S13]  /*0510*/  ISETP.GE.AND P1, PT, R12, UR4, PT ;  /* 0x000000040c007c0c */ /* 0x000fda000bf26270 */
[----:B------:R-:W-:Y:S05]  /*0520*/  @!P1 BRA `(.L_x_10) ;  /* 0xfffffffc00109947 */ /* 0x000fea000383ffff */
[----:B0-----:R-:W-:Y:S05]  /*0530*/  EXIT ;  /* 0x000000000000794d */ /* 0x001fea0003800000 */
.L_x_11:
[----:B------:R-:W-:-:S00]  /*0540*/  BRA `(.L_x_11) ;  /* 0xfffffffc00fc7947 */ /* 0x000fc0000383ffff */
[----:B------:R-:W-:-:S00]  /*0550*/  NOP ;  /* 0x0000000000007918 */ /* 0x000fc00000000000 */
        /* <DEDUP_REMOVED lines=10> */
.L_x_12:


//--------------------- .nv.shared.reserved.0     --------------------------
	.section	.nv.shared.reserved.0,"aw",@nobits
	.weak		__nv_reservedSMEM_offset_0_alias
	.size		__nv_reservedSMEM_offset_0_alias, 0, 64
	.other		__nv_reservedSMEM_offset_0_alias,@"STO_CUDA_RESERVED_SHARED STV_DEFAULT"
__nv_reservedSMEM_offset_0_alias:
	.zero		0
	.zero		64


//--------------------- .nv.constant0._Z3caliiiiiiiPi --------------------------
	.section	.nv.constant0._Z3caliiiiiiiPi,"a",@progbits
	.sectionflags	@""
	.align	4
.nv.constant0._Z3caliiiiiiiPi:
	.zero		936


//--------------------- SYMBOLS --------------------------

	.type		.nv.reservedSmem.offset0,@object
	.size		.nv.reservedSmem.offset0,0x4
